	.headerflags	@"EF_CUDA_TEXMODE_UNIFIED EF_CUDA_64BIT_ADDRESS EF_CUDA_ACCELERATORS EF_CUDA_SM90 EF_CUDA_VIRTUAL_SM(EF_CUDA_SM90)"
	.elftype	@"ET_EXEC"


//--------------------- .nv.info                  --------------------------
	.section	.nv.info,"",@"SHT_CUDA_INFO"
	.align	4


	//----- nvinfo : EIATTR_REGCOUNT
	.align		4
        /*0000*/ 	.byte	0x04, 0x2f
        /*0002*/ 	.short	(.L_1 - .L_0)
	.align		4
.L_0:
        /*0004*/ 	.word	index@(triton_poi_fused_convolution_12)
        /*0008*/ 	.word	0x00000012


	//----- nvinfo : EIATTR_MIN_STACK_SIZE
	.align		4
.L_1:
        /*000c*/ 	.byte	0x04, 0x12
        /*000e*/ 	.short	(.L_3 - .L_2)
	.align		4
.L_2:
        /*0010*/ 	.word	index@(triton_poi_fused_convolution_12)
        /*0014*/ 	.word	0x00000000


	//----- nvinfo : EIATTR_FRAME_SIZE
	.align		4
.L_3:
        /*0018*/ 	.byte	0x04, 0x11
        /*001a*/ 	.short	(.L_5 - .L_4)
	.align		4
.L_4:
        /*001c*/ 	.word	index@(triton_poi_fused_convolution_12)
        /*0020*/ 	.word	0x00000000


	//----- nvinfo : EIATTR_MIN_STACK_SIZE
	.align		4
.L_5:
        /*0024*/ 	.byte	0x04, 0x12
        /*0026*/ 	.short	(.L_7 - .L_6)
	.align		4
.L_6:
        /*0028*/ 	.word	index@(triton_poi_fused_convolution_12)
        /*002c*/ 	.word	0x00000000
.L_7:


//--------------------- .nv.info.triton_poi_fused_convolution_12 --------------------------
	.section	.nv.info.triton_poi_fused_convolution_12,"",@"SHT_CUDA_INFO"
	.sectionflags	@""
	.align	4


	//----- nvinfo : EIATTR_CUDA_API_VERSION
	.align		4
        /*0000*/ 	.byte	0x04, 0x37
        /*0002*/ 	.short	(.L_9 - .L_8)
.L_8:
        /*0004*/ 	.word	0x0000007c


	//----- nvinfo : EIATTR_KPARAM_INFO
	.align		4
.L_9:
        /*0008*/ 	.byte	0x04, 0x17
        /*000a*/ 	.short	(.L_11 - .L_10)
.L_10:
        /*000c*/ 	.word	0x00000000
        /*0010*/ 	.short	0x0004
        /*0012*/ 	.short	0x001c
        /*0014*/ 	.byte	0x00, 0xf0, 0x11, 0x00


	//----- nvinfo : EIATTR_KPARAM_INFO
	.align		4
.L_11:
        /*0018*/ 	.byte	0x04, 0x17
        /*001a*/ 	.short	(.L_13 - .L_12)
.L_12:
        /*001c*/ 	.word	0x00000000
        /*0020*/ 	.short	0x0003
        /*0022*/ 	.short	0x0018
        /*0024*/ 	.byte	0x00, 0xf0, 0x11, 0x00


	//----- nvinfo : EIATTR_KPARAM_INFO
	.align		4
.L_13:
        /*0028*/ 	.byte	0x04, 0x17
        /*002a*/ 	.short	(.L_15 - .L_14)
.L_14:
        /*002c*/ 	.word	0x00000000
        /*0030*/ 	.short	0x0002
        /*0032*/ 	.short	0x0010
        /*0034*/ 	.byte	0x00, 0xf4, 0x21, 0x00


	//----- nvinfo : EIATTR_KPARAM_INFO
	.align		4
.L_15:
        /*0038*/ 	.byte	0x04, 0x17
        /*003a*/ 	.short	(.L_17 - .L_16)
.L_16:
        /*003c*/ 	.word	0x00000000
        /*0040*/ 	.short	0x0001
        /*0042*/ 	.short	0x0008
        /*0044*/ 	.byte	0x00, 0xf4, 0x21, 0x00


	//----- nvinfo : EIATTR_KPARAM_INFO
	.align		4
.L_17:
        /*0048*/ 	.byte	0x04, 0x17
        /*004a*/ 	.short	(.L_19 - .L_18)
.L_18:
        /*004c*/ 	.word	0x00000000
        /*0050*/ 	.short	0x0000
        /*0052*/ 	.short	0x0000
        /*0054*/ 	.byte	0x00, 0xf4, 0x21, 0x00


	//----- nvinfo : EIATTR_SPARSE_MMA_MASK
	.align		4
.L_19:
        /*0058*/ 	.byte	0x03, 0x50
        /*005a*/ 	.short	0x0000


	//----- nvinfo : EIATTR_MAXREG_COUNT
	.align		4
        /*005c*/ 	.byte	0x03, 0x1b
        /*005e*/ 	.short	0x00ff


	//----- nvinfo : EIATTR_EXIT_INSTR_OFFSETS
	.align		4
        /*0060*/ 	.byte	0x04, 0x1c
        /*0062*/ 	.short	(.L_21 - .L_20)


	//   ....[0]....
.L_20:
        /*0064*/ 	.word	0x00000230


	//   ....[1]....
        /*0068*/ 	.word	0x00000250


	//----- nvinfo : EIATTR_REQNTID
	.align		4
.L_21:
        /*006c*/ 	.byte	0x04, 0x10
        /*006e*/ 	.short	(.L_23 - .L_22)
.L_22:
        /*0070*/ 	.word	0x00000080
        /*0074*/ 	.word	0x00000001
        /*0078*/ 	.word	0x00000001


	//----- nvinfo : EIATTR_CBANK_PARAM_SIZE
	.align		4
.L_23:
        /*007c*/ 	.byte	0x03, 0x19
        /*007e*/ 	.short	0x0020


	//----- nvinfo : EIATTR_PARAM_CBANK
	.align		4
        /*0080*/ 	.byte	0x04, 0x0a
        /*0082*/ 	.short	(.L_25 - .L_24)
	.align		4
.L_24:
        /*0084*/ 	.word	index@(.nv.constant0.triton_poi_fused_convolution_12)
        /*0088*/ 	.short	0x0210
        /*008a*/ 	.short	0x0020


	//----- nvinfo : EIATTR_SW_WAR
	.align		4
.L_25:
        /*008c*/ 	.byte	0x04, 0x36
        /*008e*/ 	.short	(.L_27 - .L_26)
.L_26:
        /*0090*/ 	.word	0x00000008
.L_27:


//--------------------- .nv.callgraph             --------------------------
	.section	.nv.callgraph,"",@"SHT_CUDA_CALLGRAPH"
	.align	4
	.sectionentsize	8
	.align		4
        /*0000*/ 	.word	0x00000000
	.align		4
        /*0004*/ 	.word	0xffffffff
	.align		4
        /*0008*/ 	.word	0x00000000
	.align		4
        /*000c*/ 	.word	0xfffffffe
	.align		4
        /*0010*/ 	.word	0x00000000
	.align		4
        /*0014*/ 	.word	0xfffffffd
	.align		4
        /*0018*/ 	.word	0x00000000
	.align		4
        /*001c*/ 	.word	0xfffffffc


//--------------------- .text.triton_poi_fused_convolution_12 --------------------------
	.section	.text.triton_poi_fused_convolution_12,"ax",@progbits
	.align	128
        .global         triton_poi_fused_convolution_12
        .type           triton_poi_fused_convolution_12,@function
        .size           triton_poi_fused_convolution_12,(.L_x_1 - triton_poi_fused_convolution_12)
        .other          triton_poi_fused_convolution_12,@"STO_CUDA_ENTRY STV_DEFAULT"
triton_poi_fused_convolution_12:
.text.triton_poi_fused_convolution_12:
[----:B------:R-:W0:Y:S02]  /*0000*/  LDC R1, c[0x0][0x28] ;  /* 0x00000a00ff017b82 */ /* 0x000e240000000800 */
[----:B------:R-:W1:Y:S01]  /*0010*/  S2R R0, SR_CTAID.Y ;  /* 0x0000000000007919 */ /* 0x000e620000002600 */
[----:B------:R-:W2:Y:S01]  /*0020*/  LDC.64 R4, c[0x0][0x218] ;  /* 0x00008600ff047b82 */ /* 0x000ea20000000a00 */
[----:B------:R-:W-:Y:S01]  /*0030*/  IMAD.MOV.U32 R10, RZ, RZ, RZ ;  /* 0x000000ffff0a7224 */ /* 0x000fe200078e00ff */
[----:B------:R-:W-:Y:S01]  /*0040*/  ULDC.64 UR4, c[0x0][0x208] ;  /* 0x0000820000047ab9 */ /* 0x000fe20000000a00 */
[----:B------:R-:W3:Y:S01]  /*0050*/  S2R R6, SR_TID.X ;  /* 0x0000000000067919 */ /* 0x000ee20000002100 */
[----:B------:R-:W4:Y:S01]  /*0060*/  S2R R11, SR_CTAID.X ;  /* 0x00000000000b7919 */ /* 0x000f220000002500 */
[----:B-1----:R-:W-:Y:S02]  /*0070*/  SHF.R.S32.HI R3, RZ, 0x1f, R0 ;  /* 0x0000001fff037819 */ /* 0x002fe40000011400 */
[----:B------:R-:W-:Y:S02]  /*0080*/  ISETP.GE.AND P1, PT, R0, 0x10, PT ;  /* 0x000000100000780c */ /* 0x000fe40003f26270 */
[----:B------:R-:W-:Y:S01]  /*0090*/  LEA.HI R7, R3, R0, RZ, 0x2 ;  /* 0x0000000003077211 */ /* 0x000fe200078f10ff */
[----:B---3--:R-:W-:Y:S01]  /*00a0*/  IMAD.SHL.U32 R6, R6, 0x2, RZ ;  /* 0x0000000206067824 */ /* 0x008fe200078e00ff */
[----:B------:R-:W1:Y:S02]  /*00b0*/  LDC.64 R2, c[0x0][0x210] ;  /* 0x00008400ff027b82 */ /* 0x000e640000000a00 */
[C---:B------:R-:W-:Y:S01]  /*00c0*/  LOP3.LUT R9, R7.reuse, 0xfffffffc, RZ, 0xc0, !PT ;  /* 0xfffffffc07097812 */ /* 0x040fe200078ec0ff */
[----:B------:R-:W-:Y:S01]  /*00d0*/  IMAD.SHL.U32 R7, R7, 0x400, RZ ;  /* 0x0000040007077824 */ /* 0x000fe200078e00ff */
[----:B------:R-:W-:-:S02]  /*00e0*/  LOP3.LUT R6, R6, 0xfe, RZ, 0xc0, !PT ;  /* 0x000000fe06067812 */ /* 0x000fc400078ec0ff */
[----:B------:R-:W-:Y:S02]  /*00f0*/  IADD3 R9, -R9, R0, RZ ;  /* 0x0000000009097210 */ /* 0x000fe40007ffe1ff */
[----:B------:R-:W-:Y:S01]  /*0100*/  LOP3.LUT R8, R7, 0xfffff000, RZ, 0xc0, !PT ;  /* 0xfffff00007087812 */ /* 0x000fe200078ec0ff */
[----:B----4-:R-:W-:Y:S02]  /*0110*/  IMAD R11, R11, 0x100, R6 ;  /* 0x000001000b0b7824 */ /* 0x010fe400078e0206 */
[----:B--2---:R-:W-:Y:S01]  /*0120*/  IMAD.WIDE R6, R9, 0x4, R4 ;  /* 0x0000000409067825 */ /* 0x004fe200078e0204 */
[----:B------:R-:W-:Y:S02]  /*0130*/  IADD3 R8, R9, R8, RZ ;  /* 0x0000000809087210 */ /* 0x000fe40007ffe0ff */
[----:B------:R-:W-:-:S03]  /*0140*/  ISETP.GE.AND P0, PT, R11, 0x400, PT ;  /* 0x000004000b00780c */ /* 0x000fc60003f06270 */
[----:B------:R-:W-:Y:S01]  /*0150*/  IMAD R13, R11, 0x4, R8 ;  /* 0x000000040b0d7824 */ /* 0x000fe200078e0208 */
[----:B------:R-:W-:Y:S01]  /*0160*/  ISETP.LT.AND P0, PT, R0, 0x10, !P0 ;  /* 0x000000100000780c */ /* 0x000fe20004701270 */
[----:B------:R-:W2:Y:S03]  /*0170*/  LDC.64 R8, c[0x0][0x220] ;  /* 0x00008800ff087b82 */ /* 0x000ea60000000a00 */
[----:B------:R-:W-:Y:S01]  /*0180*/  IADD3 R15, R13, 0x4, RZ ;  /* 0x000000040d0f7810 */ /* 0x000fe20007ffe0ff */
[----:B-1----:R-:W-:Y:S01]  /*0190*/  IMAD.WIDE R4, R13, 0x4, R2 ;  /* 0x000000040d047825 */ /* 0x002fe200078e0202 */
[----:B------:R-:W-:-:S03]  /*01a0*/  CS2R R12, SRZ ;  /* 0x00000000000c7805 */ /* 0x000fc6000001ff00 */
[----:B------:R-:W-:-:S03]  /*01b0*/  IMAD.WIDE R2, R15, 0x4, R2 ;  /* 0x000000040f027825 */ /* 0x000fc600078e0202 */
[----:B------:R-:W3:Y:S04]  /*01c0*/  @!P1 LDG.E.EL R13, desc[UR4][R6.64] ;  /* 0x00000004060d9981 */ /* 0x000ee8000c2e1900 */
[----:B------:R-:W3:Y:S04]  /*01d0*/  @P0 LDG.E.EL R10, desc[UR4][R4.64] ;  /* 0x00000004040a0981 */ /* 0x000ee8000c2e1900 */
[----:B------:R-:W4:Y:S01]  /*01e0*/  @P0 LDG.E.EL R12, desc[UR4][R2.64] ;  /* 0x00000004020c0981 */ /* 0x000f22000c2e1900 */
[----:B------:R-:W-:-:S05]  /*01f0*/  LEA R11, R0, R11, 0xa ;  /* 0x0000000b000b7211 */ /* 0x000fca00078e50ff */
[----:B--2---:R-:W-:-:S04]  /*0200*/  IMAD.WIDE R8, R11, 0x4, R8 ;  /* 0x000000040b087825 */ /* 0x004fc800078e0208 */
[C---:B---3--:R-:W-:Y:S01]  /*0210*/  FADD R10, R13.reuse, R10 ;  /* 0x0000000a0d0a7221 */ /* 0x048fe20000000000 */
[----:B----4-:R-:W-:Y:S01]  /*0220*/  FADD R11, R13, R12 ;  /* 0x0000000c0d0b7221 */ /* 0x010fe20000000000 */
[----:B------:R-:W-:Y:S06]  /*0230*/  @!P0 EXIT ;  /* 0x000000000000894d */ /* 0x000fec0003800000 */
[----:B------:R-:W-:Y:S01]  /*0240*/  STG.E.64 desc[UR4][R8.64], R10 ;  /* 0x0000000a08007986 */ /* 0x000fe2000c101b04 */
[----:B------:R-:W-:Y:S05]  /*0250*/  EXIT ;  /* 0x000000000000794d */ /* 0x000fea0003800000 */
.L_x_0:
[----:B------:R-:W-:-:S00]  /*0260*/  BRA `(.L_x_0) ;  /* 0xfffffffc00fc7947 */ /* 0x000fc0000383ffff */
[----:B------:R-:W-:-:S00]  /*0270*/  NOP ;  /* 0x0000000000007918 */ /* 0x000fc00000000000 */
        /* <DEDUP_REMOVED lines=8> */
.L_x_1:


//--------------------- .nv.constant0.triton_poi_fused_convolution_12 --------------------------
	.section	.nv.constant0.triton_poi_fused_convolution_12,"a",@progbits
	.sectionflags	@""
	.align	4
.nv.constant0.triton_poi_fused_convolution_12:
	.zero		560
